//
// Generated by NVIDIA NVVM Compiler
//
// Compiler Build ID: CL-36424714
// Cuda compilation tools, release 13.0, V13.0.88
// Based on NVVM 20.0.0
//

.version 9.0
.target sm_100
.address_size 64

	// .globl	_Z6kernelPfS_S_i

.visible .entry _Z6kernelPfS_S_i(
	.param .u64 .ptr .align 1 _Z6kernelPfS_S_i_param_0,
	.param .u64 .ptr .align 1 _Z6kernelPfS_S_i_param_1,
	.param .u64 .ptr .align 1 _Z6kernelPfS_S_i_param_2,
	.param .u32 _Z6kernelPfS_S_i_param_3
)
{
	.reg .pred 	%p<3>;
	.reg .b32 	%r<15>;
	.reg .b32 	%f<7>;
	.reg .b64 	%rd<13>;

	ld.param.u64 	%rd2, [_Z6kernelPfS_S_i_param_0];
	ld.param.u64 	%rd3, [_Z6kernelPfS_S_i_param_1];
	ld.param.u64 	%rd4, [_Z6kernelPfS_S_i_param_2];
	ld.param.u32 	%r2, [_Z6kernelPfS_S_i_param_3];
	cvta.to.global.u64 	%rd5, %rd4;
	cvta.to.global.u64 	%rd6, %rd3;
	cvta.to.global.u64 	%rd7, %rd2;
	mov.u32 	%r3, %nctaid.x;
	mov.u32 	%r4, %ctaid.y;
	mov.u32 	%r5, %ctaid.x;
	mad.lo.s32 	%r6, %r3, %r4, %r5;
	mov.u32 	%r7, %ntid.x;
	mov.u32 	%r8, %ntid.y;
	mov.u32 	%r9, %tid.y;
	mov.u32 	%r10, %tid.x;
	mad.lo.s32 	%r11, %r6, %r8, %r9;
	mad.lo.s32 	%r12, %r11, %r7, %r10;
	mul.wide.u32 	%rd8, %r12, 4;
	add.s64 	%rd9, %rd7, %rd8;
	ld.global.f32 	%f1, [%rd9];
	mad.lo.s32 	%r1, %r7, %r5, %r10;
	mul.wide.u32 	%rd10, %r1, 4;
	add.s64 	%rd11, %rd6, %rd10;
	ld.global.f32 	%f2, [%rd11];
	setp.neu.f32 	%p1, %f1, %f2;
	mad.lo.s32 	%r13, %r8, %r4, %r9;
	mul.wide.u32 	%rd12, %r13, 4;
	add.s64 	%rd1, %rd5, %rd12;
	@%p1 bra 	$L__BB0_2;
	atom.global.add.f32 	%f3, [%rd1], 0f3F800000;
$L__BB0_2:
	add.s32 	%r14, %r2, -1;
	setp.ne.s32 	%p2, %r1, %r14;
	@%p2 bra 	$L__BB0_4;
	ld.global.f32 	%f4, [%rd1];
	cvt.rn.f32.s32 	%f5, %r2;
	div.rn.f32 	%f6, %f4, %f5;
	st.global.f32 	[%rd1], %f6;
$L__BB0_4:
	ret;

}


// ===== COMPILED SASS (sm_100) =====

	.target	sm_100

	.elftype	@"ET_EXEC"


//--------------------- .note.nv.tkinfo           --------------------------
	.section	.note.nv.tkinfo,"",@"SHT_NOTE"
	.sectionflags	@"SHF_NOTE_NV_TKINFO"
	.tkinfo
        /*0018*/ 	.word	0x00000002
        /*0030*/ 	.string	""
        /*0030*/ 	.string	"ptxas"
        /*0030*/ 	.string	"Cuda compilation tools, release 13.0, V13.0.88"
        /*0030*/ 	.string	"Build cuda_13.0.r13.0/compiler.36424714_0"
        /*0030*/ 	.string	"-arch sm_100 -m 64 "



//--------------------- .note.nv.cuinfo           --------------------------
	.section	.note.nv.cuinfo,"",@"SHT_NOTE"
	.sectionflags	@"SHF_NOTE_NV_CUINFO"
        /*0018*/ 	.short	0x0002
        /*001a*/ 	.short	0x0064
        /*001c*/ 	.short	0x0082
	.zero		2


//--------------------- .nv.info                  --------------------------
	.section	.nv.info,"",@"SHT_CUDA_INFO"
	.align	4


	//----- nvinfo : EIATTR_REGCOUNT
	.align		4
        /*0000*/ 	.byte	0x04, 0x2f
        /*0002*/ 	.short	(.L_1 - .L_0)
	.align		4
.L_0:
        /*0004*/ 	.word	index@(_Z6kernelPfS_S_i)
        /*0008*/ 	.word	0x00000010


	//----- nvinfo : EIATTR_FRAME_SIZE
	.align		4
.L_1:
        /*000c*/ 	.byte	0x04, 0x11
        /*000e*/ 	.short	(.L_3 - .L_2)
	.align		4
.L_2:
        /*0010*/ 	.word	index@($__internal_0_$__cuda_sm3x_div_rn_noftz_f32_slowpath)
        /*0014*/ 	.word	0x00000000


	//----- nvinfo : EIATTR_FRAME_SIZE
	.align		4
.L_3:
        /*0018*/ 	.byte	0x04, 0x11
        /*001a*/ 	.short	(.L_5 - .L_4)
	.align		4
.L_4:
        /*001c*/ 	.word	index@(_Z6kernelPfS_S_i)
        /*0020*/ 	.word	0x00000000


	//----- nvinfo : EIATTR_MIN_STACK_SIZE
	.align		4
.L_5:
        /*0024*/ 	.byte	0x04, 0x12
        /*0026*/ 	.short	(.L_7 - .L_6)
	.align		4
.L_6:
        /*0028*/ 	.word	index@(_Z6kernelPfS_S_i)
        /*002c*/ 	.word	0x00000000
.L_7:


//--------------------- .nv.compat                --------------------------
	.section	.nv.compat,"",@"SHT_CUDA_COMPAT_INFO"
	.align	4
        /*0000*/ 	.byte	0x02, 0x09, 0x00, 0x00, 0x02, 0x02, 0x01, 0x00, 0x02, 0x05, 0x05, 0x00, 0x03, 0x07, 0x01, 0x01
        /*0010*/ 	.byte	0x02, 0x03, 0x00, 0x00, 0x02, 0x06, 0x01, 0x00, 0x04, 0x0b, 0x08, 0x00, 0x01, 0x00, 0x00, 0x00
        /*0020*/ 	.byte	0x00, 0x00, 0x00, 0x00


//--------------------- .nv.info._Z6kernelPfS_S_i --------------------------
	.section	.nv.info._Z6kernelPfS_S_i,"",@"SHT_CUDA_INFO"
	.sectionflags	@""
	.align	4


	//----- nvinfo : EIATTR_CUDA_API_VERSION
	.align		4
        /*0000*/ 	.byte	0x04, 0x37
        /*0002*/ 	.short	(.L_9 - .L_8)
.L_8:
        /*0004*/ 	.word	0x00000082


	//----- nvinfo : EIATTR_KPARAM_INFO
	.align		4
.L_9:
        /*0008*/ 	.byte	0x04, 0x17
        /*000a*/ 	.short	(.L_11 - .L_10)
.L_10:
        /*000c*/ 	.word	0x00000000
        /*0010*/ 	.short	0x0003
        /*0012*/ 	.short	0x0018
        /*0014*/ 	.byte	0x00, 0xf0, 0x11, 0x00


	//----- nvinfo : EIATTR_KPARAM_INFO
	.align		4
.L_11:
        /*0018*/ 	.byte	0x04, 0x17
        /*001a*/ 	.short	(.L_13 - .L_12)
.L_12:
        /*001c*/ 	.word	0x00000000
        /*0020*/ 	.short	0x0002
        /*0022*/ 	.short	0x0010
        /*0024*/ 	.byte	0x00, 0xf5, 0x21, 0x00


	//----- nvinfo : EIATTR_KPARAM_INFO
	.align		4
.L_13:
        /*0028*/ 	.byte	0x04, 0x17
        /*002a*/ 	.short	(.L_15 - .L_14)
.L_14:
        /*002c*/ 	.word	0x00000000
        /*0030*/ 	.short	0x0001
        /*0032*/ 	.short	0x0008
        /*0034*/ 	.byte	0x00, 0xf5, 0x21, 0x00


	//----- nvinfo : EIATTR_KPARAM_INFO
	.align		4
.L_15:
        /*0038*/ 	.byte	0x04, 0x17
        /*003a*/ 	.short	(.L_17 - .L_16)
.L_16:
        /*003c*/ 	.word	0x00000000
        /*0040*/ 	.short	0x0000
        /*0042*/ 	.short	0x0000
        /*0044*/ 	.byte	0x00, 0xf5, 0x21, 0x00


	//----- nvinfo : EIATTR_SPARSE_MMA_MASK
	.align		4
.L_17:
        /*0048*/ 	.byte	0x03, 0x50
        /*004a*/ 	.short	0x0000


	//----- nvinfo : EIATTR_MAXREG_COUNT
	.align		4
        /*004c*/ 	.byte	0x03, 0x1b
        /*004e*/ 	.short	0x00ff


	//----- nvinfo : EIATTR_MERCURY_ISA_VERSION
	.align		4
        /*0050*/ 	.byte	0x03, 0x5f
        /*0052*/ 	.short	0x0101


	//----- nvinfo : EIATTR_VRC_CTA_INIT_COUNT
	.align		4
        /*0054*/ 	.byte	0x02, 0x4a
	.zero		1
	.zero		1


	//----- nvinfo : EIATTR_EXIT_INSTR_OFFSETS
	.align		4
        /*0058*/ 	.byte	0x04, 0x1c
        /*005a*/ 	.short	(.L_19 - .L_18)


	//   ....[0]....
.L_18:
        /*005c*/ 	.word	0x000001f0


	//   ....[1]....
        /*0060*/ 	.word	0x00000300


	//----- nvinfo : EIATTR_CRS_STACK_SIZE
	.align		4
.L_19:
        /*0064*/ 	.byte	0x04, 0x1e
        /*0066*/ 	.short	(.L_21 - .L_20)
.L_20:
        /*0068*/ 	.word	0x00000000


	//----- nvinfo : EIATTR_CBANK_PARAM_SIZE
	.align		4
.L_21:
        /*006c*/ 	.byte	0x03, 0x19
        /*006e*/ 	.short	0x001c


	//----- nvinfo : EIATTR_PARAM_CBANK
	.align		4
        /*0070*/ 	.byte	0x04, 0x0a
        /*0072*/ 	.short	(.L_23 - .L_22)
	.align		4
.L_22:
        /*0074*/ 	.word	index@(.nv.constant0._Z6kernelPfS_S_i)
        /*0078*/ 	.short	0x0380
        /*007a*/ 	.short	0x001c


	//----- nvinfo : EIATTR_SW_WAR
	.align		4
.L_23:
        /*007c*/ 	.byte	0x04, 0x36
        /*007e*/ 	.short	(.L_25 - .L_24)
.L_24:
        /*0080*/ 	.word	0x00000008
.L_25:


//--------------------- .nv.callgraph             --------------------------
	.section	.nv.callgraph,"",@"SHT_CUDA_CALLGRAPH"
	.align	4
	.sectionentsize	8
	.align		4
        /*0000*/ 	.word	0x00000000
	.align		4
        /*0004*/ 	.word	0xffffffff
	.align		4
        /*0008*/ 	.word	0x00000000
	.align		4
        /*000c*/ 	.word	0xfffffffe
	.align		4
        /*0010*/ 	.word	0x00000000
	.align		4
        /*0014*/ 	.word	0xfffffffd
	.align		4
        /*0018*/ 	.word	0x00000000
	.align		4
        /*001c*/ 	.word	0xfffffffc


//--------------------- .text._Z6kernelPfS_S_i    --------------------------
	.section	.text._Z6kernelPfS_S_i,"ax",@progbits
	.align	128
        .global         _Z6kernelPfS_S_i
        .type           _Z6kernelPfS_S_i,@function
        .size           _Z6kernelPfS_S_i,(.L_x_16 - _Z6kernelPfS_S_i)
        .other          _Z6kernelPfS_S_i,@"STO_CUDA_ENTRY STV_DEFAULT"
_Z6kernelPfS_S_i:
.text._Z6kernelPfS_S_i:
[----:B------:R-:W-:Y:S01]  /*0000*/  LDC R1, c[0x0][0x37c] ;  /* 0x0000df00ff017b82 */ /* 0x000fe20000000800 */
[----:B------:R-:W0:Y:S07]  /*0010*/  S2R R8, SR_TID.Y ;  /* 0x0000000000087919 */ /* 0x000e2e0000002200 */
[----:B------:R-:W-:Y:S01]  /*0020*/  S2UR UR5, SR_CTAID.Y ;  /* 0x00000000000579c3 */ /* 0x000fe20000002600 */
[----:B------:R-:W1:Y:S01]  /*0030*/  LDCU UR4, c[0x0][0x370] ;  /* 0x00006e00ff0477ac */ /* 0x000e620008000800 */
[----:B------:R-:W2:Y:S01]  /*0040*/  S2R R4, SR_TID.X ;  /* 0x0000000000047919 */ /* 0x000ea20000002100 */
[----:B------:R-:W3:Y:S05]  /*0050*/  LDCU.64 UR6, c[0x0][0x358] ;  /* 0x00006b00ff0677ac */ /* 0x000eea0008000a00 */
[----:B------:R-:W1:Y:S08]  /*0060*/  S2UR UR8, SR_CTAID.X ;  /* 0x00000000000879c3 */ /* 0x000e700000002500 */
[----:B------:R-:W2:Y:S08]  /*0070*/  LDC R5, c[0x0][0x360] ;  /* 0x0000d800ff057b82 */ /* 0x000eb00000000800 */
[----:B------:R-:W0:Y:S08]  /*0080*/  LDC R11, c[0x0][0x364] ;  /* 0x0000d900ff0b7b82 */ /* 0x000e300000000800 */
[----:B------:R-:W4:Y:S01]  /*0090*/  LDC.64 R6, c[0x0][0x388] ;  /* 0x0000e200ff067b82 */ /* 0x000f220000000a00 */
[----:B-1----:R-:W-:-:S07]  /*00a0*/  UIMAD UR4, UR4, UR5, UR8 ;  /* 0x00000005040472a4 */ /* 0x002fce000f8e0208 */
[----:B------:R-:W1:Y:S01]  /*00b0*/  LDC.64 R2, c[0x0][0x380] ;  /* 0x0000e000ff027b82 */ /* 0x000e620000000a00 */
[----:B--2---:R-:W-:Y:S01]  /*00c0*/  IMAD R9, R5, UR8, R4 ;  /* 0x0000000805097c24 */ /* 0x004fe2000f8e0204 */
[----:B------:R-:W2:Y:S01]  /*00d0*/  LDCU UR8, c[0x0][0x398] ;  /* 0x00007300ff0877ac */ /* 0x000ea20008000800 */
[----:B0-----:R-:W-:-:S04]  /*00e0*/  IMAD R0, R11, UR4, R8 ;  /* 0x000000040b007c24 */ /* 0x001fc8000f8e0208 */
[----:B------:R-:W-:Y:S02]  /*00f0*/  IMAD R5, R0, R5, R4 ;  /* 0x0000000500057224 */ /* 0x000fe400078e0204 */
[----:B----4-:R-:W-:-:S06]  /*0100*/  IMAD.WIDE.U32 R6, R9, 0x4, R6 ;  /* 0x0000000409067825 */ /* 0x010fcc00078e0006 */
[----:B---3--:R-:W3:Y:S01]  /*0110*/  LDG.E R7, desc[UR6][R6.64] ;  /* 0x0000000606077981 */ /* 0x008ee2000c1e1900 */
[----:B-1----:R-:W-:Y:S02]  /*0120*/  IMAD.WIDE.U32 R2, R5, 0x4, R2 ;  /* 0x0000000405027825 */ /* 0x002fe400078e0002 */
[----:B------:R-:W0:Y:S04]  /*0130*/  LDC.64 R4, c[0x0][0x390] ;  /* 0x0000e400ff047b82 */ /* 0x000e280000000a00 */
[----:B------:R-:W3:Y:S01]  /*0140*/  LDG.E R2, desc[UR6][R2.64] ;  /* 0x0000000602027981 */ /* 0x000ee2000c1e1900 */
[----:B------:R-:W-:Y:S01]  /*0150*/  IMAD R11, R11, UR5, R8 ;  /* 0x000000050b0b7c24 */ /* 0x000fe2000f8e0208 */
[----:B------:R-:W-:Y:S03]  /*0160*/  BSSY.RECONVERGENT B0, `(.L_x_0) ;  /* 0x0000006000007945 */ /* 0x000fe60003800200 */
[----:B0-----:R-:W-:Y:S01]  /*0170*/  IMAD.WIDE.U32 R4, R11, 0x4, R4 ;  /* 0x000000040b047825 */ /* 0x001fe200078e0004 */
[----:B---3--:R-:W-:-:S13]  /*0180*/  FSETP.NEU.AND P0, PT, R2, R7, PT ;  /* 0x000000070200720b */ /* 0x008fda0003f0d000 */
[----:B--2---:R-:W-:Y:S05]  /*0190*/  @P0 BRA `(.L_x_1) ;  /* 0x0000000000080947 */ /* 0x004fea0003800000 */
[----:B------:R-:W-:-:S05]  /*01a0*/  IMAD.MOV.U32 R3, RZ, RZ, 0x3f800000 ;  /* 0x3f800000ff037424 */ /* 0x000fca00078e00ff */
[----:B------:R0:W-:Y:S02]  /*01b0*/  REDG.E.ADD.F32.FTZ.RN.STRONG.GPU desc[UR6][R4.64], R3 ;  /* 0x00000003040079a6 */ /* 0x0001e4000c12f306 */
.L_x_1:
[----:B------:R-:W-:Y:S05]  /*01c0*/  BSYNC.RECONVERGENT B0 ;  /* 0x0000000000007941 */ /* 0x000fea0003800200 */
.L_x_0:
[----:B------:R-:W-:-:S06]  /*01d0*/  UIADD3 UR4, UPT, UPT, UR8, -0x1, URZ ;  /* 0xffffffff08047890 */ /* 0x000fcc000fffe0ff */
[----:B------:R-:W-:-:S13]  /*01e0*/  ISETP.NE.AND P0, PT, R9, UR4, PT ;  /* 0x0000000409007c0c */ /* 0x000fda000bf05270 */
[----:B------:R-:W-:Y:S05]  /*01f0*/  @P0 EXIT ;  /* 0x000000000000094d */ /* 0x000fea0003800000 */
[----:B------:R-:W2:Y:S01]  /*0200*/  LDG.E R0, desc[UR6][R4.64] ;  /* 0x0000000604007981 */ /* 0x000ea2000c1e1900 */
[----:B0-----:R-:W-:Y:S01]  /*0210*/  I2FP.F32.S32 R3, UR8 ;  /* 0x0000000800037c45 */ /* 0x001fe20008201400 */
[----:B------:R-:W-:Y:S03]  /*0220*/  BSSY.RECONVERGENT B0, `(.L_x_2) ;  /* 0x000000c000007945 */ /* 0x000fe60003800200 */
[----:B------:R-:W0:Y:S02]  /*0230*/  MUFU.RCP R2, R3 ;  /* 0x0000000300027308 */ /* 0x000e240000001000 */
[----:B0-----:R-:W-:-:S04]  /*0240*/  FFMA R7, -R3, R2, 1 ;  /* 0x3f80000003077423 */ /* 0x001fc80000000102 */
[----:B------:R-:W-:Y:S02]  /*0250*/  FFMA R7, R2, R7, R2 ;  /* 0x0000000702077223 */ /* 0x000fe40000000002 */
[----:B--2---:R-:W0:Y:S02]  /*0260*/  FCHK P0, R0, R3 ;  /* 0x0000000300007302 */ /* 0x004e240000000000 */
[----:B------:R-:W-:-:S04]  /*0270*/  FFMA R2, R0, R7, RZ ;  /* 0x0000000700027223 */ /* 0x000fc800000000ff */
[----:B------:R-:W-:-:S04]  /*0280*/  FFMA R6, -R3, R2, R0 ;  /* 0x0000000203067223 */ /* 0x000fc80000000100 */
[----:B------:R-:W-:Y:S01]  /*0290*/  FFMA R7, R7, R6, R2 ;  /* 0x0000000607077223 */ /* 0x000fe20000000002 */
[----:B0-----:R-:W-:Y:S06]  /*02a0*/  @!P0 BRA `(.L_x_3) ;  /* 0x00000000000c8947 */ /* 0x001fec0003800000 */
[----:B------:R-:W-:-:S07]  /*02b0*/  MOV R2, 0x2d0 ;  /* 0x000002d000027802 */ /* 0x000fce0000000f00 */
[----:B------:R-:W-:Y:S05]  /*02c0*/  CALL.REL.NOINC `($__internal_0_$__cuda_sm3x_div_rn_noftz_f32_slowpath) ;  /* 0x0000000000107944 */ /* 0x000fea0003c00000 */
[----:B------:R-:W-:-:S07]  /*02d0*/  IMAD.MOV.U32 R7, RZ, RZ, R0 ;  /* 0x000000ffff077224 */ /* 0x000fce00078e0000 */
.L_x_3:
[----:B------:R-:W-:Y:S05]  /*02e0*/  BSYNC.RECONVERGENT B0 ;  /* 0x0000000000007941 */ /* 0x000fea0003800200 */
.L_x_2:
[----:B------:R-:W-:Y:S01]  /*02f0*/  STG.E desc[UR6][R4.64], R7 ;  /* 0x0000000704007986 */ /* 0x000fe2000c101906 */
[----:B------:R-:W-:Y:S05]  /*0300*/  EXIT ;  /* 0x000000000000794d */ /* 0x000fea0003800000 */
        .weak           $__internal_0_$__cuda_sm3x_div_rn_noftz_f32_slowpath
        .type           $__internal_0_$__cuda_sm3x_div_rn_noftz_f32_slowpath,@function
        .size           $__internal_0_$__cuda_sm3x_div_rn_noftz_f32_slowpath,(.L_x_16 - $__internal_0_$__cuda_sm3x_div_rn_noftz_f32_slowpath)
$__internal_0_$__cuda_sm3x_div_rn_noftz_f32_slowpath:
[--C-:B------:R-:W-:Y:S01]  /*0310*/  SHF.R.U32.HI R7, RZ, 0x17, R3.reuse ;  /* 0x00000017ff077819 */ /* 0x100fe20000011603 */
[----:B------:R-:W-:Y:S01]  /*0320*/  BSSY.RECONVERGENT B1, `(.L_x_4) ;  /* 0x0000064000017945 */ /* 0x000fe20003800200 */
[--C-:B------:R-:W-:Y:S01]  /*0330*/  SHF.R.U32.HI R6, RZ, 0x17, R0.reuse ;  /* 0x00000017ff067819 */ /* 0x100fe20000011600 */
[----:B------:R-:W-:Y:S01]  /*0340*/  IMAD.MOV.U32 R8, RZ, RZ, R0 ;  /* 0x000000ffff087224 */ /* 0x000fe200078e0000 */
[----:B------:R-:W-:Y:S01]  /*0350*/  LOP3.LUT R7, R7, 0xff, RZ, 0xc0, !PT ;  /* 0x000000ff07077812 */ /* 0x000fe200078ec0ff */
[----:B------:R-:W-:Y:S01]  /*0360*/  IMAD.MOV.U32 R9, RZ, RZ, R3 ;  /* 0x000000ffff097224 */ /* 0x000fe200078e0003 */
[----:B------:R-:W-:-:S03]  /*0370*/  LOP3.LUT R6, R6, 0xff, RZ, 0xc0, !PT ;  /* 0x000000ff06067812 */ /* 0x000fc600078ec0ff */
[----:B------:R-:W-:Y:S02]  /*0380*/  VIADD R12, R7, 0xffffffff ;  /* 0xffffffff070c7836 */ /* 0x000fe40000000000 */
[----:B------:R-:W-:-:S03]  /*0390*/  VIADD R11, R6, 0xffffffff ;  /* 0xffffffff060b7836 */ /* 0x000fc60000000000 */
[----:B------:R-:W-:-:S04]  /*03a0*/  ISETP.GT.U32.AND P0, PT, R12, 0xfd, PT ;  /* 0x000000fd0c00780c */ /* 0x000fc80003f04070 */
[----:B------:R-:W-:-:S13]  /*03b0*/  ISETP.GT.U32.OR P0, PT, R11, 0xfd, P0 ;  /* 0x000000fd0b00780c */ /* 0x000fda0000704470 */
[----:B------:R-:W-:Y:S01]  /*03c0*/  @!P0 IMAD.MOV.U32 R10, RZ, RZ, RZ ;  /* 0x000000ffff0a8224 */ /* 0x000fe200078e00ff */
[----:B------:R-:W-:Y:S06]  /*03d0*/  @!P0 BRA `(.L_x_5) ;  /* 0x00000000005c8947 */ /* 0x000fec0003800000 */
[----:B------:R-:W-:Y:S02]  /*03e0*/  FSETP.GTU.FTZ.AND P0, PT, |R0|, +INF , PT ;  /* 0x7f8000000000780b */ /* 0x000fe40003f1c200 */
[----:B------:R-:W-:-:S04]  /*03f0*/  FSETP.GTU.FTZ.AND P1, PT, |R3|, +INF , PT ;  /* 0x7f8000000300780b */ /* 0x000fc80003f3c200 */
[----:B------:R-:W-:-:S13]  /*0400*/  PLOP3.LUT P0, PT, P0, P1, PT, 0xf8, 0x8f ;  /* 0x00000000008f781c */ /* 0x000fda0000703f70 */
[----:B------:R-:W-:Y:S05]  /*0410*/  @P0 BRA `(.L_x_6) ;  /* 0x00000004004c0947 */ /* 0x000fea0003800000 */
[----:B------:R-:W-:-:S13]  /*0420*/  LOP3.LUT P0, RZ, R9, 0x7fffffff, R8, 0xc8, !PT ;  /* 0x7fffffff09ff7812 */ /* 0x000fda000780c808 */
[----:B------:R-:W-:Y:S05]  /*0430*/  @!P0 BRA `(.L_x_7) ;  /* 0x00000004003c8947 */ /* 0x000fea0003800000 */
[C---:B------:R-:W-:Y:S02]  /*0440*/  FSETP.NEU.FTZ.AND P2, PT, |R0|.reuse, +INF , PT ;  /* 0x7f8000000000780b */ /* 0x040fe40003f5d200 */
[----:B------:R-:W-:Y:S02]  /*0450*/  FSETP.NEU.FTZ.AND P1, PT, |R3|, +INF , PT ;  /* 0x7f8000000300780b */ /* 0x000fe40003f3d200 */
[----:B------:R-:W-:-:S11]  /*0460*/  FSETP.NEU.FTZ.AND P0, PT, |R0|, +INF , PT ;  /* 0x7f8000000000780b */ /* 0x000fd60003f1d200 */
[----:B------:R-:W-:Y:S05]  /*0470*/  @!P1 BRA !P2, `(.L_x_7) ;  /* 0x00000004002c9947 */ /* 0x000fea0005000000 */
[----:B------:R-:W-:-:S04]  /*0480*/  LOP3.LUT P2, RZ, R8, 0x7fffffff, RZ, 0xc0, !PT ;  /* 0x7fffffff08ff7812 */ /* 0x000fc8000784c0ff */
[----:B------:R-:W-:-:S13]  /*0490*/  PLOP3.LUT P1, PT, P1, P2, PT, 0x2f, 0xf2 ;  /* 0x0000000000f2781c */ /* 0x000fda0000f24577 */
[----:B------:R-:W-:Y:S05]  /*04a0*/  @P1 BRA `(.L_x_8) ;  /* 0x0000000400181947 */ /* 0x000fea0003800000 */
[----:B------:R-:W-:-:S04]  /*04b0*/  LOP3.LUT P1, RZ, R9, 0x7fffffff, RZ, 0xc0, !PT ;  /* 0x7fffffff09ff7812 */ /* 0x000fc8000782c0ff */
[----:B------:R-:W-:-:S13]  /*04c0*/  PLOP3.LUT P0, PT, P0, P1, PT, 0x2f, 0xf2 ;  /* 0x0000000000f2781c */ /* 0x000fda0000702577 */
[----:B------:R-:W-:Y:S05]  /*04d0*/  @P0 BRA `(.L_x_9) ;  /* 0x0000000400000947 */ /* 0x000fea0003800000 */
[----:B------:R-:W-:Y:S02]  /*04e0*/  ISETP.GE.AND P0, PT, R11, RZ, PT ;  /* 0x000000ff0b00720c */ /* 0x000fe40003f06270 */
[----:B------:R-:W-:-:S11]  /*04f0*/  ISETP.GE.AND P1, PT, R12, RZ, PT ;  /* 0x000000ff0c00720c */ /* 0x000fd60003f26270 */
[----:B------:R-:W-:Y:S02]  /*0500*/  @P0 IMAD.MOV.U32 R10, RZ, RZ, RZ ;  /* 0x000000ffff0a0224 */ /* 0x000fe400078e00ff */
[----:B------:R-:W-:Y:S01]  /*0510*/  @!P0 FFMA R8, R0, 1.84467440737095516160e+19, RZ ;  /* 0x5f80000000088823 */ /* 0x000fe200000000ff */
[----:B------:R-:W-:Y:S02]  /*0520*/  @!P0 IMAD.MOV.U32 R10, RZ, RZ, -0x40 ;  /* 0xffffffc0ff0a8424 */ /* 0x000fe400078e00ff */
[----:B------:R-:W-:Y:S02]  /*0530*/  @!P1 FFMA R9, R3, 1.84467440737095516160e+19, RZ ;  /* 0x5f80000003099823 */ /* 0x000fe400000000ff */
[----:B------:R-:W-:-:S07]  /*0540*/  @!P1 VIADD R10, R10, 0x40 ;  /* 0x000000400a0a9836 */ /* 0x000fce0000000000 */
.L_x_5:
[----:B------:R-:W-:Y:S01]  /*0550*/  LEA R0, R7, 0xc0800000, 0x17 ;  /* 0xc080000007007811 */ /* 0x000fe200078eb8ff */
[----:B------:R-:W-:Y:S01]  /*0560*/  VIADD R6, R6, 0xffffff81 ;  /* 0xffffff8106067836 */ /* 0x000fe20000000000 */
[----:B------:R-:W-:Y:S03]  /*0570*/  BSSY.RECONVERGENT B2, `(.L_x_10) ;  /* 0x0000035000027945 */ /* 0x000fe60003800200 */
[----:B------:R-:W-:Y:S01]  /*0580*/  IMAD.IADD R9, R9, 0x1, -R0 ;  /* 0x0000000109097824 */ /* 0x000fe200078e0a00 */
[C---:B------:R-:W-:Y:S01]  /*0590*/  IADD3 R7, PT, PT, R6.reuse, 0x7f, -R7 ;  /* 0x0000007f06077810 */ /* 0x040fe20007ffe807 */
[----:B------:R-:W-:Y:S02]  /*05a0*/  IMAD R0, R6, -0x800000, R8 ;  /* 0xff80000006007824 */ /* 0x000fe400078e0208 */
[----:B------:R-:W0:Y:S01]  /*05b0*/  MUFU.RCP R3, R9 ;  /* 0x0000000900037308 */ /* 0x000e220000001000 */
[----:B------:R-:W-:Y:S01]  /*05c0*/  FADD.FTZ R11, -R9, -RZ ;  /* 0x800000ff090b7221 */ /* 0x000fe20000010100 */
[----:B------:R-:W-:-:S03]  /*05d0*/  IMAD.IADD R7, R7, 0x1, R10 ;  /* 0x0000000107077824 */ /* 0x000fc600078e020a */
[----:B0-----:R-:W-:-:S04]  /*05e0*/  FFMA R12, R3, R11, 1 ;  /* 0x3f800000030c7423 */ /* 0x001fc8000000000b */
[----:B------:R-:W-:-:S04]  /*05f0*/  FFMA R12, R3, R12, R3 ;  /* 0x0000000c030c7223 */ /* 0x000fc80000000003 */
[----:B------:R-:W-:-:S04]  /*0600*/  FFMA R3, R0, R12, RZ ;  /* 0x0000000c00037223 */ /* 0x000fc800000000ff */
[----:B------:R-:W-:-:S04]  /*0610*/  FFMA R8, R11, R3, R0 ;  /* 0x000000030b087223 */ /* 0x000fc80000000000 */
[----:B------:R-:W-:-:S04]  /*0620*/  FFMA R13, R12, R8, R3 ;  /* 0x000000080c0d7223 */ /* 0x000fc80000000003 */
[----:B------:R-:W-:-:S04]  /*0630*/  FFMA R8, R11, R13, R0 ;  /* 0x0000000d0b087223 */ /* 0x000fc80000000000 */
[----:B------:R-:W-:-:S05]  /*0640*/  FFMA R0, R12, R8, R13 ;  /* 0x000000080c007223 */ /* 0x000fca000000000d */
[----:B------:R-:W-:-:S04]  /*0650*/  SHF.R.U32.HI R3, RZ, 0x17, R0 ;  /* 0x00000017ff037819 */ /* 0x000fc80000011600 */
[----:B------:R-:W-:-:S05]  /*0660*/  LOP3.LUT R3, R3, 0xff, RZ, 0xc0, !PT ;  /* 0x000000ff03037812 */ /* 0x000fca00078ec0ff */
[----:B------:R-:W-:-:S04]  /*0670*/  IMAD.IADD R9, R3, 0x1, R7 ;  /* 0x0000000103097824 */ /* 0x000fc800078e0207 */
[----:B------:R-:W-:-:S05]  /*0680*/  VIADD R3, R9, 0xffffffff ;  /* 0xffffffff09037836 */ /* 0x000fca0000000000 */
[----:B------:R-:W-:-:S13]  /*0690*/  ISETP.GE.U32.AND P0, PT, R3, 0xfe, PT ;  /* 0x000000fe0300780c */ /* 0x000fda0003f06070 */
[----:B------:R-:W-:Y:S05]  /*06a0*/  @!P0 BRA `(.L_x_11) ;  /* 0x0000000000808947 */ /* 0x000fea0003800000 */
[----:B------:R-:W-:-:S13]  /*06b0*/  ISETP.GT.AND P0, PT, R9, 0xfe, PT ;  /* 0x000000fe0900780c */ /* 0x000fda0003f04270 */
[----:B------:R-:W-:Y:S05]  /*06c0*/  @P0 BRA `(.L_x_12) ;  /* 0x00000000006c0947 */ /* 0x000fea0003800000 */
[----:B------:R-:W-:-:S13]  /*06d0*/  ISETP.GE.AND P0, PT, R9, 0x1, PT ;  /* 0x000000010900780c */ /* 0x000fda0003f06270 */
[----:B------:R-:W-:Y:S05]  /*06e0*/  @P0 BRA `(.L_x_13) ;  /* 0x0000000000740947 */ /* 0x000fea0003800000 */
[----:B------:R-:W-:Y:S02]  /*06f0*/  ISETP.GE.AND P0, PT, R9, -0x18, PT ;  /* 0xffffffe80900780c */ /* 0x000fe40003f06270 */
[----:B------:R-:W-:-:S11]  /*0700*/  LOP3.LUT R0, R0, 0x80000000, RZ, 0xc0, !PT ;  /* 0x8000000000007812 */ /* 0x000fd600078ec0ff */
[----:B------:R-:W-:Y:S05]  /*0710*/  @!P0 BRA `(.L_x_13) ;  /* 0x0000000000688947 */ /* 0x000fea0003800000 */
[CCC-:B------:R-:W-:Y:S01]  /*0720*/  FFMA.RZ R3, R12.reuse, R8.reuse, R13.reuse ;  /* 0x000000080c037223 */ /* 0x1c0fe2000000c00d */
[CCC-:B------:R-:W-:Y:S01]  /*0730*/  FFMA.RM R6, R12.reuse, R8.reuse, R13.reuse ;  /* 0x000000080c067223 */ /* 0x1c0fe2000000400d */
[C---:B------:R-:W-:Y:S02]  /*0740*/  ISETP.NE.AND P2, PT, R9.reuse, RZ, PT ;  /* 0x000000ff0900720c */ /* 0x040fe40003f45270 */
[----:B------:R-:W-:Y:S02]  /*0750*/  ISETP.NE.AND P1, PT, R9, RZ, PT ;  /* 0x000000ff0900720c */ /* 0x000fe40003f25270 */
[----:B------:R-:W-:Y:S01]  /*0760*/  LOP3.LUT R7, R3, 0x7fffff, RZ, 0xc0, !PT ;  /* 0x007fffff03077812 */ /* 0x000fe200078ec0ff */
[----:B------:R-:W-:Y:S01]  /*0770*/  FFMA.RP R3, R12, R8, R13 ;  /* 0x000000080c037223 */ /* 0x000fe2000000800d */
[----:B------:R-:W-:Y:S02]  /*0780*/  VIADD R8, R9, 0x20 ;  /* 0x0000002009087836 */ /* 0x000fe40000000000 */
[----:B------:R-:W-:Y:S01]  /*0790*/  LOP3.LUT R7, R7, 0x800000, RZ, 0xfc, !PT ;  /* 0x0080000007077812 */ /* 0x000fe200078efcff */
[----:B------:R-:W-:Y:S01]  /*07a0*/  IMAD.MOV R9, RZ, RZ, -R9 ;  /* 0x000000ffff097224 */ /* 0x000fe200078e0a09 */
[----:B------:R-:W-:-:S02]  /*07b0*/  FSETP.NEU.FTZ.AND P0, PT, R3, R6, PT ;  /* 0x000000060300720b */ /* 0x000fc40003f1d000 */
[----:B------:R-:W-:Y:S02]  /*07c0*/  SHF.L.U32 R8, R7, R8, RZ ;  /* 0x0000000807087219 */ /* 0x000fe400000006ff */
[----:B------:R-:W-:Y:S02]  /*07d0*/  SEL R6, R9, RZ, P2 ;  /* 0x000000ff09067207 */ /* 0x000fe40001000000 */
[----:B------:R-:W-:Y:S02]  /*07e0*/  ISETP.NE.AND P1, PT, R8, RZ, P1 ;  /* 0x000000ff0800720c */ /* 0x000fe40000f25270 */
[----:B------:R-:W-:Y:S02]  /*07f0*/  SHF.R.U32.HI R6, RZ, R6, R7 ;  /* 0x00000006ff067219 */ /* 0x000fe40000011607 */
[----:B------:R-:W-:Y:S02]  /*0800*/  PLOP3.LUT P0, PT, P0, P1, PT, 0xf8, 0x8f ;  /* 0x00000000008f781c */ /* 0x000fe40000703f70 */
[----:B------:R-:W-:-:S02]  /*0810*/  SHF.R.U32.HI R8, RZ, 0x1, R6 ;  /* 0x00000001ff087819 */ /* 0x000fc40000011606 */
[----:B------:R-:W-:-:S04]  /*0820*/  SEL R3, RZ, 0x1, !P0 ;  /* 0x00000001ff037807 */ /* 0x000fc80004000000 */
[----:B------:R-:W-:-:S04]  /*0830*/  LOP3.LUT R3, R3, 0x1, R8, 0xf8, !PT ;  /* 0x0000000103037812 */ /* 0x000fc800078ef808 */
[----:B------:R-:W-:-:S05]  /*0840*/  LOP3.LUT R3, R3, R6, RZ, 0xc0, !PT ;  /* 0x0000000603037212 */ /* 0x000fca00078ec0ff */
[----:B------:R-:W-:-:S05]  /*0850*/  IMAD.IADD R3, R8, 0x1, R3 ;  /* 0x0000000108037824 */ /* 0x000fca00078e0203 */
[----:B------:R-:W-:Y:S01]  /*0860*/  LOP3.LUT R0, R3, R0, RZ, 0xfc, !PT ;  /* 0x0000000003007212 */ /* 0x000fe200078efcff */
[----:B------:R-:W-:Y:S06]  /*0870*/  BRA `(.L_x_13) ;  /* 0x0000000000107947 */ /* 0x000fec0003800000 */
.L_x_12:
[----:B------:R-:W-:-:S04]  /*0880*/  LOP3.LUT R0, R0, 0x80000000, RZ, 0xc0, !PT ;  /* 0x8000000000007812 */ /* 0x000fc800078ec0ff */
[----:B------:R-:W-:Y:S01]  /*0890*/  LOP3.LUT R0, R0, 0x7f800000, RZ, 0xfc, !PT ;  /* 0x7f80000000007812 */ /* 0x000fe200078efcff */
[----:B------:R-:W-:Y:S06]  /*08a0*/  BRA `(.L_x_13) ;  /* 0x0000000000047947 */ /* 0x000fec0003800000 */
.L_x_11:
[----:B------:R-:W-:-:S07]  /*08b0*/  IMAD R0, R7, 0x800000, R0 ;  /* 0x0080000007007824 */ /* 0x000fce00078e0200 */
.L_x_13:
[----:B------:R-:W-:Y:S05]  /*08c0*/  BSYNC.RECONVERGENT B2 ;  /* 0x0000000000027941 */ /* 0x000fea0003800200 */
.L_x_10:
[----:B------:R-:W-:Y:S05]  /*08d0*/  BRA `(.L_x_14) ;  /* 0x0000000000207947 */ /* 0x000fea0003800000 */
.L_x_9:
[----:B------:R-:W-:-:S04]  /*08e0*/  LOP3.LUT R0, R9, 0x80000000, R8, 0x48, !PT ;  /* 0x8000000009007812 */ /* 0x000fc800078e4808 */
[----:B------:R-:W-:Y:S01]  /*08f0*/  LOP3.LUT R0, R0, 0x7f800000, RZ, 0xfc, !PT ;  /* 0x7f80000000007812 */ /* 0x000fe200078efcff */
[----:B------:R-:W-:Y:S06]  /*0900*/  BRA `(.L_x_14) ;  /* 0x0000000000147947 */ /* 0x000fec0003800000 */
.L_x_8:
[----:B------:R-:W-:Y:S01]  /*0910*/  LOP3.LUT R0, R9, 0x80000000, R8, 0x48, !PT ;  /* 0x8000000009007812 */ /* 0x000fe200078e4808 */
[----:B------:R-:W-:Y:S06]  /*0920*/  BRA `(.L_x_14) ;  /* 0x00000000000c7947 */ /* 0x000fec0003800000 */
.L_x_7:
[----:B------:R-:W0:Y:S01]  /*0930*/  MUFU.RSQ R0, -QNAN ;  /* 0xffc0000000007908 */ /* 0x000e220000001400 */
[----:B------:R-:W-:Y:S05]  /*0940*/  BRA `(.L_x_14) ;  /* 0x0000000000047947 */ /* 0x000fea0003800000 */
.L_x_6:
[----:B------:R-:W-:-:S07]  /*0950*/  FADD.FTZ R0, R0, R3 ;  /* 0x0000000300007221 */ /* 0x000fce0000010000 */
.L_x_14:
[----:B------:R-:W-:Y:S05]  /*0960*/  BSYNC.RECONVERGENT B1 ;  /* 0x0000000000017941 */ /* 0x000fea0003800200 */
.L_x_4:
[----:B------:R-:W-:-:S04]  /*0970*/  IMAD.MOV.U32 R3, RZ, RZ, 0x0 ;  /* 0x00000000ff037424 */ /* 0x000fc800078e00ff */
[----:B0-----:R-:W-:Y:S05]  /*0980*/  RET.REL.NODEC R2 `(_Z6kernelPfS_S_i) ;  /* 0xfffffff4029c7950 */ /* 0x001fea0003c3ffff */
.L_x_15:
[----:B------:R-:W-:-:S00]  /*0990*/  BRA `(.L_x_15) ;  /* 0xfffffffc00fc7947 */ /* 0x000fc0000383ffff */
[----:B------:R-:W-:-:S00]  /*09a0*/  NOP ;  /* 0x0000000000007918 */ /* 0x000fc00000000000 */
        /* <DEDUP_REMOVED lines=13> */
.L_x_16:


//--------------------- .nv.shared.reserved.0     --------------------------
	.section	.nv.shared.reserved.0,"aw",@nobits
	.weak		__nv_reservedSMEM_offset_0_alias
	.size		__nv_reservedSMEM_offset_0_alias, 0, 64
	.other		__nv_reservedSMEM_offset_0_alias,@"STO_CUDA_RESERVED_SHARED STV_DEFAULT"
__nv_reservedSMEM_offset_0_alias:
	.zero		0
	.zero		64


//--------------------- .nv.constant0._Z6kernelPfS_S_i --------------------------
	.section	.nv.constant0._Z6kernelPfS_S_i,"a",@progbits
	.sectionflags	@""
	.align	4
.nv.constant0._Z6kernelPfS_S_i:
	.zero		924


//--------------------- SYMBOLS --------------------------

	.type		.nv.reservedSmem.offset0,@object
	.size		.nv.reservedSmem.offset0,0x4
